	.headerflags	@"EF_CUDA_TEXMODE_UNIFIED EF_CUDA_64BIT_ADDRESS EF_CUDA_SM86 EF_CUDA_VIRTUAL_SM(EF_CUDA_SM86)"
	.elftype	@"ET_EXEC"


//--------------------- .nv.info                  --------------------------
	.section	.nv.info,"",@"SHT_CUDA_INFO"
	.align	4


	//----- nvinfo : EIATTR_REGCOUNT
	.align		4
        /*0000*/ 	.byte	0x04, 0x2f
        /*0002*/ 	.short	(.L_1 - .L_0)
	.align		4
.L_0:
        /*0004*/ 	.word	index@(triton_per_fused__to_copy_mean_pow_3)
        /*0008*/ 	.word	0x0000000f


	//----- nvinfo : EIATTR_MIN_STACK_SIZE
	.align		4
.L_1:
        /*000c*/ 	.byte	0x04, 0x12
        /*000e*/ 	.short	(.L_3 - .L_2)
	.align		4
.L_2:
        /*0010*/ 	.word	index@(triton_per_fused__to_copy_mean_pow_3)
        /*0014*/ 	.word	0x00000000


	//----- nvinfo : EIATTR_FRAME_SIZE
	.align		4
.L_3:
        /*0018*/ 	.byte	0x04, 0x11
        /*001a*/ 	.short	(.L_5 - .L_4)
	.align		4
.L_4:
        /*001c*/ 	.word	index@(triton_per_fused__to_copy_mean_pow_3)
        /*0020*/ 	.word	0x00000000


	//----- nvinfo : EIATTR_MIN_STACK_SIZE
	.align		4
.L_5:
        /*0024*/ 	.byte	0x04, 0x12
        /*0026*/ 	.short	(.L_7 - .L_6)
	.align		4
.L_6:
        /*0028*/ 	.word	index@(triton_per_fused__to_copy_mean_pow_3)
        /*002c*/ 	.word	0x00000000
.L_7:


//--------------------- .nv.info.triton_per_fused__to_copy_mean_pow_3 --------------------------
	.section	.nv.info.triton_per_fused__to_copy_mean_pow_3,"",@"SHT_CUDA_INFO"
	.sectionflags	@""
	.align	4


	//----- nvinfo : EIATTR_CUDA_API_VERSION
	.align		4
        /*0000*/ 	.byte	0x04, 0x37
        /*0002*/ 	.short	(.L_9 - .L_8)
.L_8:
        /*0004*/ 	.word	0x0000007c


	//----- nvinfo : EIATTR_SW2861232_WAR
	.align		4
.L_9:
        /*0008*/ 	.byte	0x01, 0x35
	.zero		2


	//----- nvinfo : EIATTR_PARAM_CBANK
	.align		4
        /*000c*/ 	.byte	0x04, 0x0a
        /*000e*/ 	.short	(.L_11 - .L_10)
	.align		4
.L_10:
        /*0010*/ 	.word	index@(.nv.constant0.triton_per_fused__to_copy_mean_pow_3)
        /*0014*/ 	.short	0x0160
        /*0016*/ 	.short	0x0020


	//----- nvinfo : EIATTR_CBANK_PARAM_SIZE
	.align		4
.L_11:
        /*0018*/ 	.byte	0x03, 0x19
        /*001a*/ 	.short	0x0020


	//----- nvinfo : EIATTR_KPARAM_INFO
	.align		4
        /*001c*/ 	.byte	0x04, 0x17
        /*001e*/ 	.short	(.L_13 - .L_12)
.L_12:
        /*0020*/ 	.word	0x00000000
        /*0024*/ 	.short	0x0004
        /*0026*/ 	.short	0x0018
        /*0028*/ 	.byte	0x00, 0xf4, 0x21, 0x00


	//----- nvinfo : EIATTR_KPARAM_INFO
	.align		4
.L_13:
        /*002c*/ 	.byte	0x04, 0x17
        /*002e*/ 	.short	(.L_15 - .L_14)
.L_14:
        /*0030*/ 	.word	0x00000000
        /*0034*/ 	.short	0x0003
        /*0036*/ 	.short	0x0014
        /*0038*/ 	.byte	0x00, 0xf0, 0x11, 0x00


	//----- nvinfo : EIATTR_KPARAM_INFO
	.align		4
.L_15:
        /*003c*/ 	.byte	0x04, 0x17
        /*003e*/ 	.short	(.L_17 - .L_16)
.L_16:
        /*0040*/ 	.word	0x00000000
        /*0044*/ 	.short	0x0002
        /*0046*/ 	.short	0x0010
        /*0048*/ 	.byte	0x00, 0xf0, 0x11, 0x00


	//----- nvinfo : EIATTR_KPARAM_INFO
	.align		4
.L_17:
        /*004c*/ 	.byte	0x04, 0x17
        /*004e*/ 	.short	(.L_19 - .L_18)
.L_18:
        /*0050*/ 	.word	0x00000000
        /*0054*/ 	.short	0x0001
        /*0056*/ 	.short	0x0008
        /*0058*/ 	.byte	0x00, 0xf4, 0x21, 0x00


	//----- nvinfo : EIATTR_KPARAM_INFO
	.align		4
.L_19:
        /*005c*/ 	.byte	0x04, 0x17
        /*005e*/ 	.short	(.L_21 - .L_20)
.L_20:
        /*0060*/ 	.word	0x00000000
        /*0064*/ 	.short	0x0000
        /*0066*/ 	.short	0x0000
        /*0068*/ 	.byte	0x00, 0xf4, 0x21, 0x00


	//----- nvinfo : EIATTR_MAXREG_COUNT
	.align		4
.L_21:
        /*006c*/ 	.byte	0x03, 0x1b
        /*006e*/ 	.short	0x00ff


	//----- nvinfo : EIATTR_COOP_GROUP_MASK_REGIDS
	.align		4
        /*0070*/ 	.byte	0x04, 0x29
        /*0072*/ 	.short	(.L_23 - .L_22)


	//   ....[0]....
.L_22:
        /*0074*/ 	.word	0xffffffff


	//   ....[1]....
        /*0078*/ 	.word	0xffffffff


	//   ....[2]....
        /*007c*/ 	.word	0xffffffff


	//----- nvinfo : EIATTR_COOP_GROUP_INSTR_OFFSETS
	.align		4
.L_23:
        /*0080*/ 	.byte	0x04, 0x28
        /*0082*/ 	.short	(.L_25 - .L_24)


	//   ....[0]....
.L_24:
        /*0084*/ 	.word	0x000002d0


	//   ....[1]....
        /*0088*/ 	.word	0x00000300


	//   ....[2]....
        /*008c*/ 	.word	0x00000320


	//----- nvinfo : EIATTR_EXIT_INSTR_OFFSETS
	.align		4
.L_25:
        /*0090*/ 	.byte	0x04, 0x1c
        /*0092*/ 	.short	(.L_27 - .L_26)


	//   ....[0]....
.L_26:
        /*0094*/ 	.word	0x00000360


	//   ....[1]....
        /*0098*/ 	.word	0x000003c0


	//----- nvinfo : EIATTR_REQNTID
	.align		4
.L_27:
        /*009c*/ 	.byte	0x04, 0x10
        /*009e*/ 	.short	(.L_29 - .L_28)
.L_28:
        /*00a0*/ 	.word	0x00000100
        /*00a4*/ 	.word	0x00000001
        /*00a8*/ 	.word	0x00000001
.L_29:


//--------------------- .nv.callgraph             --------------------------
	.section	.nv.callgraph,"",@"SHT_CUDA_CALLGRAPH"
	.align	4
	.sectionentsize	8
	.align		4
        /*0000*/ 	.word	0x00000000
	.align		4
        /*0004*/ 	.word	0xffffffff
	.align		4
        /*0008*/ 	.word	0x00000000
	.align		4
        /*000c*/ 	.word	0xfffffffe
	.align		4
        /*0010*/ 	.word	0x00000000
	.align		4
        /*0014*/ 	.word	0xfffffffd
	.align		4
        /*0018*/ 	.word	0x00000000
	.align		4
        /*001c*/ 	.word	0xfffffffc


//--------------------- .nv.rel.action            --------------------------
	.section	.nv.rel.action,"",@"SHT_CUDA_RELOCINFO"
	.align	8
	.sectionentsize	8
        /*0000*/ 	.byte	0x73, 0x00, 0x00, 0x00, 0x00, 0x00, 0x00, 0x00, 0x00, 0x00, 0x00, 0x11, 0x25, 0x00, 0x05, 0x36


//--------------------- .nv.constant0.triton_per_fused__to_copy_mean_pow_3 --------------------------
	.section	.nv.constant0.triton_per_fused__to_copy_mean_pow_3,"a",@progbits
	.sectionflags	@""
	.align	4
.nv.constant0.triton_per_fused__to_copy_mean_pow_3:
	.zero		384


//--------------------- .text.triton_per_fused__to_copy_mean_pow_3 --------------------------
	.section	.text.triton_per_fused__to_copy_mean_pow_3,"ax",@progbits
	.sectionflags	@"SHF_BARRIERS=1"
	.sectioninfo	@"SHI_REGISTERS=15"
	.align	128
        .global         triton_per_fused__to_copy_mean_pow_3
        .type           triton_per_fused__to_copy_mean_pow_3,@function
        .size           triton_per_fused__to_copy_mean_pow_3,(.L_x_1 - triton_per_fused__to_copy_mean_pow_3)
        .other          triton_per_fused__to_copy_mean_pow_3,@"STO_CUDA_ENTRY STV_DEFAULT"
triton_per_fused__to_copy_mean_pow_3:
.text.triton_per_fused__to_copy_mean_pow_3:
[----:B------:R-:W-:Y:S02]  /*0000*/  IMAD.MOV.U32 R1, RZ, RZ, c[0x0][0x28] ;  /* 0x00000a00ff017624 */ /* 0x000fe400078e00ff */
[----:B------:R-:W0:Y:S01]  /*0010*/  S2R R0, SR_TID.X ;  /* 0x0000000000007919 */ /* 0x000e220000002100 */
[----:B------:R-:W-:Y:S01]  /*0020*/  MOV R9, 0x2 ;  /* 0x0000000200097802 */ /* 0x000fe20000000f00 */
[----:B------:R-:W-:Y:S02]  /*0030*/  ULDC.64 UR4, c[0x0][0x118] ;  /* 0x0000460000047ab9 */ /* 0x000fe40000000a00 */
[----:B------:R-:W1:Y:S01]  /*0040*/  S2R R3, SR_CTAID.X ;  /* 0x0000000000037919 */ /* 0x000e620000002500 */
[----:B0-----:R-:W-:Y:S01]  /*0050*/  SHF.R.U32.HI R2, RZ, 0x3, R0 ;  /* 0x00000003ff027819 */ /* 0x001fe20000011600 */
[----:B-1----:R-:W-:-:S03]  /*0060*/  IMAD.SHL.U32 R3, R3, 0x20, RZ ;  /* 0x0000002003037824 */ /* 0x002fc600078e00ff */
[----:B------:R-:W-:-:S04]  /*0070*/  SGXT.U32 R2, R2, 0x5 ;  /* 0x000000050202781a */ /* 0x000fc80000000000 */
[----:B------:R-:W-:-:S04]  /*0080*/  LOP3.LUT R4, R2, R3, RZ, 0xfc, !PT ;  /* 0x0000000302047212 */ /* 0x000fc800078efcff */
[C---:B------:R-:W-:Y:S01]  /*0090*/  ISETP.GE.AND P0, PT, R4.reuse, 0x1800, PT ;  /* 0x000018000400780c */ /* 0x040fe20003f06270 */
[----:B------:R-:W-:-:S05]  /*00a0*/  IMAD.HI R5, R4, 0x2aaaaaab, RZ ;  /* 0x2aaaaaab04057827 */ /* 0x000fca00078e02ff */
[----:B------:R-:W-:-:S04]  /*00b0*/  SHF.R.S32.HI R6, RZ, 0x1, R5 ;  /* 0x00000001ff067819 */ /* 0x000fc80000011405 */
[----:B------:R-:W-:Y:S02]  /*00c0*/  LEA.HI R7, R5, R6, RZ, 0x1 ;  /* 0x0000000605077211 */ /* 0x000fe400078f08ff */
[----:B------:R-:W-:-:S03]  /*00d0*/  SHF.L.U32 R5, R0, 0x3, RZ ;  /* 0x0000000300057819 */ /* 0x000fc600000006ff */
[----:B------:R-:W-:Y:S01]  /*00e0*/  IMAD R6, R7, -0xc, R4 ;  /* 0xfffffff407067824 */ /* 0x000fe200078e0204 */
[----:B------:R-:W-:-:S05]  /*00f0*/  LOP3.LUT R5, R5, 0x38, RZ, 0xc0, !PT ;  /* 0x0000003805057812 */ /* 0x000fca00078ec0ff */
[----:B------:R-:W-:Y:S02]  /*0100*/  IMAD R6, R6, 0x40, R5 ;  /* 0x0000004006067824 */ /* 0x000fe400078e0205 */
[----:B------:R-:W-:Y:S02]  /*0110*/  CS2R R4, SRZ ;  /* 0x0000000000047805 */ /* 0x000fe4000001ff00 */
[----:B------:R-:W-:Y:S02]  /*0120*/  IMAD R8, R7, 0x900, R6 ;  /* 0x0000090007087824 */ /* 0x000fe400078e0206 */
[----:B------:R-:W-:Y:S02]  /*0130*/  CS2R R6, SRZ ;  /* 0x0000000000067805 */ /* 0x000fe4000001ff00 */
[----:B------:R-:W-:-:S05]  /*0140*/  IMAD.WIDE R8, R8, R9, c[0x0][0x160] ;  /* 0x0000580008087625 */ /* 0x000fca00078e0209 */
[----:B------:R-:W2:Y:S01]  /*0150*/  @!P0 LDG.E.128 R4, [R8.64] ;  /* 0x0000000408048981 */ /* 0x000ea2000c1e1d00 */
[----:B------:R-:W-:Y:S02]  /*0160*/  LOP3.LUT R3, R3, 0x1f, R0, 0xf8, !PT ;  /* 0x0000001f03037812 */ /* 0x000fe400078ef800 */
[----:B--2---:R-:W-:-:S05]  /*0170*/  PRMT R10, R4, 0x7632, R10 ;  /* 0x00007632040a7816 */ /* 0x004fca000000000a */
[----:B------:R-:W-:Y:S01]  /*0180*/  IMAD.U32 R11, R10, 0x10000, RZ ;  /* 0x000100000a0b7824 */ /* 0x000fe200078e00ff */
[----:B------:R-:W-:Y:S02]  /*0190*/  SHF.L.U32 R10, R4, 0x10, RZ ;  /* 0x00000010040a7819 */ /* 0x000fe400000006ff */
[----:B------:R-:W-:Y:S01]  /*01a0*/  PRMT R4, R5, 0x7632, R4 ;  /* 0x0000763205047816 */ /* 0x000fe20000000004 */
[----:B------:R-:W-:Y:S01]  /*01b0*/  FMUL R11, R11, R11 ;  /* 0x0000000b0b0b7220 */ /* 0x000fe20000400000 */
[----:B------:R-:W-:-:S03]  /*01c0*/  IMAD.U32 R5, R5, 0x10000, RZ ;  /* 0x0001000005057824 */ /* 0x000fc600078e00ff */
[----:B------:R-:W-:Y:S01]  /*01d0*/  FFMA R12, R10, R10, R11 ;  /* 0x0000000a0a0c7223 */ /* 0x000fe2000000000b */
[----:B------:R-:W-:Y:S02]  /*01e0*/  SHF.L.U32 R10, R4, 0x10, RZ ;  /* 0x00000010040a7819 */ /* 0x000fe400000006ff */
[C---:B------:R-:W-:Y:S01]  /*01f0*/  PRMT R4, R6.reuse, 0x7632, R4 ;  /* 0x0000763206047816 */ /* 0x040fe20000000004 */
[----:B------:R-:W-:Y:S01]  /*0200*/  FFMA R5, R5, R5, R12 ;  /* 0x0000000505057223 */ /* 0x000fe2000000000c */
[----:B------:R-:W-:-:S03]  /*0210*/  IMAD.U32 R6, R6, 0x10000, RZ ;  /* 0x0001000006067824 */ /* 0x000fc600078e00ff */
[----:B------:R-:W-:Y:S01]  /*0220*/  FFMA R9, R10, R10, R5 ;  /* 0x0000000a0a097223 */ /* 0x000fe20000000005 */
[----:B------:R-:W-:Y:S02]  /*0230*/  SHF.L.U32 R5, R4, 0x10, RZ ;  /* 0x0000001004057819 */ /* 0x000fe400000006ff */
[C---:B------:R-:W-:Y:S01]  /*0240*/  PRMT R4, R7.reuse, 0x7632, R4 ;  /* 0x0000763207047816 */ /* 0x040fe20000000004 */
[----:B------:R-:W-:Y:S01]  /*0250*/  FFMA R6, R6, R6, R9 ;  /* 0x0000000606067223 */ /* 0x000fe20000000009 */
[----:B------:R-:W-:Y:S02]  /*0260*/  IMAD.U32 R7, R7, 0x10000, RZ ;  /* 0x0001000007077824 */ /* 0x000fe400078e00ff */
[----:B------:R-:W-:Y:S01]  /*0270*/  SHF.L.U32 R4, R4, 0x10, RZ ;  /* 0x0000001004047819 */ /* 0x000fe200000006ff */
[----:B------:R-:W-:-:S04]  /*0280*/  FFMA R6, R5, R5, R6 ;  /* 0x0000000505067223 */ /* 0x000fc80000000006 */
[----:B------:R-:W-:-:S04]  /*0290*/  FFMA R7, R7, R7, R6 ;  /* 0x0000000707077223 */ /* 0x000fc80000000006 */
[----:B------:R-:W-:-:S05]  /*02a0*/  FFMA R7, R4, R4, R7 ;  /* 0x0000000404077223 */ /* 0x000fca0000000007 */
[----:B------:R-:W-:Y:S02]  /*02b0*/  FSEL R7, R7, RZ, !P0 ;  /* 0x000000ff07077208 */ /* 0x000fe40004000000 */
[----:B------:R-:W-:-:S03]  /*02c0*/  LOP3.LUT P0, RZ, R0, 0xe0, RZ, 0xc0, !PT ;  /* 0x000000e000ff7812 */ /* 0x000fc6000780c0ff */
[----:B------:R-:W0:Y:S01]  /*02d0*/  SHFL.BFLY PT, R4, R7, 0x4, 0x1f ;  /* 0x0c801f0007047f89 */ /* 0x000e2200000e0000 */
[----:B------:R-:W-:Y:S01]  /*02e0*/  ISETP.LT.AND P0, PT, R3, 0x1800, !P0 ;  /* 0x000018000300780c */ /* 0x000fe20004701270 */
[----:B0-----:R-:W-:-:S05]  /*02f0*/  FADD R4, R7, R4 ;  /* 0x0000000407047221 */ /* 0x001fca0000000000 */
[----:B------:R-:W0:Y:S02]  /*0300*/  SHFL.BFLY PT, R5, R4, 0x2, 0x1f ;  /* 0x0c401f0004057f89 */ /* 0x000e2400000e0000 */
[----:B0-----:R-:W-:-:S05]  /*0310*/  FADD R5, R4, R5 ;  /* 0x0000000504057221 */ /* 0x001fca0000000000 */
[----:B------:R-:W0:Y:S02]  /*0320*/  SHFL.BFLY PT, R6, R5, 0x1, 0x1f ;  /* 0x0c201f0005067f89 */ /* 0x000e2400000e0000 */
[----:B0-----:R-:W-:-:S05]  /*0330*/  FADD R9, R5, R6 ;  /* 0x0000000605097221 */ /* 0x001fca0000000000 */
[----:B------:R0:W-:Y:S04]  /*0340*/  STS [R2.X4], R9 ;  /* 0x0000000902007388 */ /* 0x0001e80000004800 */
[----:B------:R-:W-:Y:S06]  /*0350*/  BAR.SYNC.DEFER_BLOCKING 0x0 ;  /* 0x0000000000007b1d */ /* 0x000fec0000010000 */
[----:B------:R-:W-:Y:S05]  /*0360*/  @!P0 EXIT ;  /* 0x000000000000894d */ /* 0x000fea0003800000 */
[----:B0-----:R-:W-:Y:S02]  /*0370*/  LOP3.LUT R0, R0, 0x1f, RZ, 0xc0, !PT ;  /* 0x0000001f00007812 */ /* 0x001fe400078ec0ff */
[----:B------:R-:W-:-:S03]  /*0380*/  MOV R2, 0x4 ;  /* 0x0000000400027802 */ /* 0x000fc60000000f00 */
[----:B------:R-:W0:Y:S02]  /*0390*/  LDS R5, [R0.X4] ;  /* 0x0000000000057984 */ /* 0x000e240000004800 */
[----:B------:R-:W-:-:S05]  /*03a0*/  IMAD.WIDE R2, R3, R2, c[0x0][0x168] ;  /* 0x00005a0003027625 */ /* 0x000fca00078e0202 */
[----:B0-----:R-:W-:Y:S01]  /*03b0*/  STG.E [R2.64], R5 ;  /* 0x0000000502007986 */ /* 0x001fe2000c101904 */
[----:B------:R-:W-:Y:S05]  /*03c0*/  EXIT ;  /* 0x000000000000794d */ /* 0x000fea0003800000 */
.L_x_0:
[----:B------:R-:W-:-:S00]  /*03d0*/  BRA `(.L_x_0) ;  /* 0xfffffff000007947 */ /* 0x000fc0000383ffff */
[----:B------:R-:W-:-:S00]  /*03e0*/  NOP ;  /* 0x0000000000007918 */ /* 0x000fc00000000000 */
        /* <DEDUP_REMOVED lines=9> */
.L_x_1:


//--------------------- .nv.shared.triton_per_fused__to_copy_mean_pow_3 --------------------------
	.section	.nv.shared.triton_per_fused__to_copy_mean_pow_3,"aw",@nobits
	.sectionflags	@""
	.align	16
